	.headerflags	@"EF_CUDA_TEXMODE_UNIFIED EF_CUDA_64BIT_ADDRESS EF_CUDA_ACCELERATORS EF_CUDA_SM90 EF_CUDA_VIRTUAL_SM(EF_CUDA_SM90)"
	.elftype	@"ET_EXEC"


//--------------------- .nv.info                  --------------------------
	.section	.nv.info,"",@"SHT_CUDA_INFO"
	.align	4


	//----- nvinfo : EIATTR_REGCOUNT
	.align		4
        /*0000*/ 	.byte	0x04, 0x2f
        /*0002*/ 	.short	(.L_1 - .L_0)
	.align		4
.L_0:
        /*0004*/ 	.word	index@(triton_poi_fused_leaky_relu_5)
        /*0008*/ 	.word	0x00000012


	//----- nvinfo : EIATTR_MIN_STACK_SIZE
	.align		4
.L_1:
        /*000c*/ 	.byte	0x04, 0x12
        /*000e*/ 	.short	(.L_3 - .L_2)
	.align		4
.L_2:
        /*0010*/ 	.word	index@(triton_poi_fused_leaky_relu_5)
        /*0014*/ 	.word	0x00000000


	//----- nvinfo : EIATTR_FRAME_SIZE
	.align		4
.L_3:
        /*0018*/ 	.byte	0x04, 0x11
        /*001a*/ 	.short	(.L_5 - .L_4)
	.align		4
.L_4:
        /*001c*/ 	.word	index@(triton_poi_fused_leaky_relu_5)
        /*0020*/ 	.word	0x00000000


	//----- nvinfo : EIATTR_MIN_STACK_SIZE
	.align		4
.L_5:
        /*0024*/ 	.byte	0x04, 0x12
        /*0026*/ 	.short	(.L_7 - .L_6)
	.align		4
.L_6:
        /*0028*/ 	.word	index@(triton_poi_fused_leaky_relu_5)
        /*002c*/ 	.word	0x00000000
.L_7:


//--------------------- .nv.info.triton_poi_fused_leaky_relu_5 --------------------------
	.section	.nv.info.triton_poi_fused_leaky_relu_5,"",@"SHT_CUDA_INFO"
	.sectionflags	@""
	.align	4


	//----- nvinfo : EIATTR_CUDA_API_VERSION
	.align		4
        /*0000*/ 	.byte	0x04, 0x37
        /*0002*/ 	.short	(.L_9 - .L_8)
.L_8:
        /*0004*/ 	.word	0x0000007c


	//----- nvinfo : EIATTR_KPARAM_INFO
	.align		4
.L_9:
        /*0008*/ 	.byte	0x04, 0x17
        /*000a*/ 	.short	(.L_11 - .L_10)
.L_10:
        /*000c*/ 	.word	0x00000000
        /*0010*/ 	.short	0x0003
        /*0012*/ 	.short	0x0018
        /*0014*/ 	.byte	0x00, 0xf0, 0x11, 0x00


	//----- nvinfo : EIATTR_KPARAM_INFO
	.align		4
.L_11:
        /*0018*/ 	.byte	0x04, 0x17
        /*001a*/ 	.short	(.L_13 - .L_12)
.L_12:
        /*001c*/ 	.word	0x00000000
        /*0020*/ 	.short	0x0002
        /*0022*/ 	.short	0x0010
        /*0024*/ 	.byte	0x00, 0xf4, 0x21, 0x00


	//----- nvinfo : EIATTR_KPARAM_INFO
	.align		4
.L_13:
        /*0028*/ 	.byte	0x04, 0x17
        /*002a*/ 	.short	(.L_15 - .L_14)
.L_14:
        /*002c*/ 	.word	0x00000000
        /*0030*/ 	.short	0x0001
        /*0032*/ 	.short	0x0008
        /*0034*/ 	.byte	0x00, 0xf4, 0x21, 0x00


	//----- nvinfo : EIATTR_KPARAM_INFO
	.align		4
.L_15:
        /*0038*/ 	.byte	0x04, 0x17
        /*003a*/ 	.short	(.L_17 - .L_16)
.L_16:
        /*003c*/ 	.word	0x00000000
        /*0040*/ 	.short	0x0000
        /*0042*/ 	.short	0x0000
        /*0044*/ 	.byte	0x00, 0xf4, 0x21, 0x00


	//----- nvinfo : EIATTR_SPARSE_MMA_MASK
	.align		4
.L_17:
        /*0048*/ 	.byte	0x03, 0x50
        /*004a*/ 	.short	0x0000


	//----- nvinfo : EIATTR_MAXREG_COUNT
	.align		4
        /*004c*/ 	.byte	0x03, 0x1b
        /*004e*/ 	.short	0x00ff


	//----- nvinfo : EIATTR_EXIT_INSTR_OFFSETS
	.align		4
        /*0050*/ 	.byte	0x04, 0x1c
        /*0052*/ 	.short	(.L_19 - .L_18)


	//   ....[0]....
.L_18:
        /*0054*/ 	.word	0x000005d0


	//----- nvinfo : EIATTR_REQNTID
	.align		4
.L_19:
        /*0058*/ 	.byte	0x04, 0x10
        /*005a*/ 	.short	(.L_21 - .L_20)
.L_20:
        /*005c*/ 	.word	0x00000100
        /*0060*/ 	.word	0x00000001
        /*0064*/ 	.word	0x00000001


	//----- nvinfo : EIATTR_CBANK_PARAM_SIZE
	.align		4
.L_21:
        /*0068*/ 	.byte	0x03, 0x19
        /*006a*/ 	.short	0x001c


	//----- nvinfo : EIATTR_PARAM_CBANK
	.align		4
        /*006c*/ 	.byte	0x04, 0x0a
        /*006e*/ 	.short	(.L_23 - .L_22)
	.align		4
.L_22:
        /*0070*/ 	.word	index@(.nv.constant0.triton_poi_fused_leaky_relu_5)
        /*0074*/ 	.short	0x0210
        /*0076*/ 	.short	0x001c


	//----- nvinfo : EIATTR_SW_WAR
	.align		4
.L_23:
        /*0078*/ 	.byte	0x04, 0x36
        /*007a*/ 	.short	(.L_25 - .L_24)
.L_24:
        /*007c*/ 	.word	0x00000008
.L_25:


//--------------------- .nv.callgraph             --------------------------
	.section	.nv.callgraph,"",@"SHT_CUDA_CALLGRAPH"
	.align	4
	.sectionentsize	8
	.align		4
        /*0000*/ 	.word	0x00000000
	.align		4
        /*0004*/ 	.word	0xffffffff
	.align		4
        /*0008*/ 	.word	0x00000000
	.align		4
        /*000c*/ 	.word	0xfffffffe
	.align		4
        /*0010*/ 	.word	0x00000000
	.align		4
        /*0014*/ 	.word	0xfffffffd
	.align		4
        /*0018*/ 	.word	0x00000000
	.align		4
        /*001c*/ 	.word	0xfffffffc


//--------------------- .text.triton_poi_fused_leaky_relu_5 --------------------------
	.section	.text.triton_poi_fused_leaky_relu_5,"ax",@progbits
	.align	128
        .global         triton_poi_fused_leaky_relu_5
        .type           triton_poi_fused_leaky_relu_5,@function
        .size           triton_poi_fused_leaky_relu_5,(.L_x_1 - triton_poi_fused_leaky_relu_5)
        .other          triton_poi_fused_leaky_relu_5,@"STO_CUDA_ENTRY STV_DEFAULT"
triton_poi_fused_leaky_relu_5:
.text.triton_poi_fused_leaky_relu_5:
[----:B------:R-:W-:Y:S01]  /*0000*/  LDC R1, c[0x0][0x28] ;  /* 0x00000a00ff017b82 */ /* 0x000fe20000000800 */
[----:B------:R-:W1:Y:S01]  /*0010*/  S2R R0, SR_TID.X ;  /* 0x0000000000007919 */ /* 0x000e620000002100 */
[----:B------:R-:W-:Y:S01]  /*0020*/  ULDC.64 UR4, c[0x0][0x208] ;  /* 0x0000820000047ab9 */ /* 0x000fe20000000a00 */
[----:B------:R-:W2:Y:S01]  /*0030*/  S2R R3, SR_CTAID.X ;  /* 0x0000000000037919 */ /* 0x000ea20000002500 */
[----:B-1----:R-:W-:Y:S01]  /*0040*/  IMAD.SHL.U32 R0, R0, 0x2, RZ ;  /* 0x0000000200007824 */ /* 0x002fe200078e00ff */
[----:B--2---:R-:W-:-:S04]  /*0050*/  SHF.R.S32.HI R5, RZ, 0x16, R3 ;  /* 0x00000016ff057819 */ /* 0x004fc80000011403 */
[----:B------:R-:W-:Y:S02]  /*0060*/  LOP3.LUT R0, R0, 0x1fe, RZ, 0xc0, !PT ;  /* 0x000001fe00007812 */ /* 0x000fe400078ec0ff */
[----:B------:R-:W-:-:S03]  /*0070*/  SGXT R5, R5, 0x1 ;  /* 0x000000010505781a */ /* 0x000fc60000000200 */
[----:B------:R-:W-:-:S05]  /*0080*/  IMAD R0, R3, 0x200, R0 ;  /* 0x0000020003007824 */ /* 0x000fca00078e0200 */
[----:B------:R-:W-:Y:S02]  /*0090*/  SHF.R.S32.HI R3, RZ, 0x1f, R0 ;  /* 0x0000001fff037819 */ /* 0x000fe40000011400 */
[-C--:B------:R-:W-:Y:S02]  /*00a0*/  LEA.HI R2, R5, R0.reuse, RZ, 0x10 ;  /* 0x0000000005027211 */ /* 0x080fe400078f80ff */
[----:B------:R-:W-:Y:S02]  /*00b0*/  LEA.HI R3, R3, R0, RZ, 0x8 ;  /* 0x0000000003037211 */ /* 0x000fe400078f40ff */
[----:B------:R-:W-:Y:S02]  /*00c0*/  PRMT R8, R2, 0xbb32, RZ ;  /* 0x0000bb3202087816 */ /* 0x000fe400000000ff */
[----:B------:R-:W-:Y:S02]  /*00d0*/  SHF.R.S32.HI R4, RZ, 0x8, R3 ;  /* 0x00000008ff047819 */ /* 0x000fe40000011403 */
[----:B------:R-:W-:-:S02]  /*00e0*/  LOP3.LUT R3, R3, 0xff00, RZ, 0xc0, !PT ;  /* 0x0000ff0003037812 */ /* 0x000fc400078ec0ff */
[----:B------:R-:W-:Y:S02]  /*00f0*/  LEA.HI R6, R4, R4, RZ, 0x8 ;  /* 0x0000000404067211 */ /* 0x000fe400078f40ff */
[----:B------:R-:W-:Y:S01]  /*0100*/  LOP3.LUT R13, R2, 0xffff0000, RZ, 0xc0, !PT ;  /* 0xffff0000020d7812 */ /* 0x000fe200078ec0ff */
[----:B------:R-:W-:Y:S01]  /*0110*/  IMAD.IADD R3, R0, 0x1, -R3 ;  /* 0x0000000100037824 */ /* 0x000fe200078e0a03 */
[----:B------:R-:W-:Y:S02]  /*0120*/  LOP3.LUT R7, R6, 0xff00, RZ, 0xc0, !PT ;  /* 0x0000ff0006077812 */ /* 0x000fe400078ec0ff */
[----:B------:R-:W-:Y:S02]  /*0130*/  SHF.R.S32.HI R6, RZ, 0xf, R8 ;  /* 0x0000000fff067819 */ /* 0x000fe40000011408 */
[----:B------:R-:W-:Y:S01]  /*0140*/  PRMT R3, R3, 0x9910, RZ ;  /* 0x0000991003037816 */ /* 0x000fe200000000ff */
[----:B------:R-:W-:Y:S01]  /*0150*/  IMAD.IADD R7, R4, 0x1, -R7 ;  /* 0x0000000104077824 */ /* 0x000fe200078e0a07 */
[----:B------:R-:W-:Y:S01]  /*0160*/  LOP3.LUT R9, R6, 0xffff, RZ, 0xc0, !PT ;  /* 0x0000ffff06097812 */ /* 0x000fe200078ec0ff */
[----:B------:R-:W-:-:S03]  /*0170*/  VIADD R4, R0, 0x1 ;  /* 0x0000000100047836 */ /* 0x000fc60000000000 */
[C---:B------:R-:W-:Y:S02]  /*0180*/  LOP3.LUT R6, R7.reuse, 0xffff, RZ, 0xc0, !PT ;  /* 0x0000ffff07067812 */ /* 0x040fe400078ec0ff */
[----:B------:R-:W-:Y:S02]  /*0190*/  SHF.R.U32.HI R9, RZ, 0xa, R9 ;  /* 0x0000000aff097819 */ /* 0x000fe40000011609 */
[----:B------:R-:W-:Y:S02]  /*01a0*/  SHF.R.U32.HI R6, RZ, 0xf, R6 ;  /* 0x0000000fff067819 */ /* 0x000fe40000011606 */
[----:B------:R-:W-:Y:S02]  /*01b0*/  PRMT R10, R7, 0x7610, R2 ;  /* 0x00007610070a7816 */ /* 0x000fe40000000002 */
[----:B------:R-:W-:Y:S02]  /*01c0*/  PRMT R8, R6, 0x5410, R9 ;  /* 0x0000541006087816 */ /* 0x000fe40000000009 */
[----:B------:R-:W-:-:S02]  /*01d0*/  LEA.HI R5, R5, R4, RZ, 0x8 ;  /* 0x0000000405057211 */ /* 0x000fc400078f40ff */
[----:B------:R-:W-:Y:S01]  /*01e0*/  PRMT R9, R2, 0x7632, R9 ;  /* 0x0000763202097816 */ /* 0x000fe20000000009 */
[----:B------:R-:W-:Y:S01]  /*01f0*/  VIADD.16x2 R8, R10, R8 ;  /* 0x000000080a087236 */ /* 0x000fe20000000200 */
[----:B------:R-:W-:Y:S01]  /*0200*/  LOP3.LUT R5, R5, 0xffffff00, RZ, 0xc0, !PT ;  /* 0xffffff0005057812 */ /* 0x000fe200078ec0ff */
[----:B------:R-:W-:-:S03]  /*0210*/  IMAD.IADD R10, R7, 0x1, R6 ;  /* 0x00000001070a7824 */ /* 0x000fc600078e0206 */
[----:B------:R-:W-:Y:S01]  /*0220*/  LOP3.LUT R8, R8, 0xffc0fffe, RZ, 0xc0, !PT ;  /* 0xffc0fffe08087812 */ /* 0x000fe200078ec0ff */
[----:B------:R-:W-:Y:S01]  /*0230*/  IMAD.IADD R5, R4, 0x1, -R5 ;  /* 0x0000000104057824 */ /* 0x000fe200078e0a05 */
[----:B------:R-:W-:-:S03]  /*0240*/  PRMT R10, R10, 0x9910, RZ ;  /* 0x000099100a0a7816 */ /* 0x000fc600000000ff */
[----:B------:R-:W-:Y:S01]  /*0250*/  IMAD.MOV R12, RZ, RZ, -R8 ;  /* 0x000000ffff0c7224 */ /* 0x000fe200078e0a08 */
[----:B------:R-:W-:Y:S02]  /*0260*/  LOP3.LUT R4, R5, 0xffff, RZ, 0xc0, !PT ;  /* 0x0000ffff05047812 */ /* 0x000fe400078ec0ff */
[----:B------:R-:W-:Y:S02]  /*0270*/  PRMT R8, R8, 0xbb32, RZ ;  /* 0x0000bb3208087816 */ /* 0x000fe400000000ff */
[----:B------:R-:W-:Y:S02]  /*0280*/  PRMT R12, R12, 0x7710, RZ ;  /* 0x000077100c0c7816 */ /* 0x000fe400000000ff */
[----:B------:R-:W-:Y:S01]  /*0290*/  LEA.HI R4, R4, R5, RZ, 0x11 ;  /* 0x0000000504047211 */ /* 0x000fe200078f88ff */
[----:B------:R-:W-:Y:S02]  /*02a0*/  IMAD.MOV R2, RZ, RZ, -R8 ;  /* 0x000000ffff027224 */ /* 0x000fe400078e0a08 */
[----:B------:R-:W-:Y:S01]  /*02b0*/  IMAD.IADD R7, R7, 0x1, R12 ;  /* 0x0000000107077824 */ /* 0x000fe200078e020c */
[----:B------:R-:W-:-:S02]  /*02c0*/  LOP3.LUT R6, R4, 0xfffe, RZ, 0xc0, !PT ;  /* 0x0000fffe04067812 */ /* 0x000fc400078ec0ff */
[----:B------:R-:W-:Y:S02]  /*02d0*/  PRMT R2, R2, 0x7710, RZ ;  /* 0x0000771002027816 */ /* 0x000fe400000000ff */
[----:B------:R-:W-:Y:S01]  /*02e0*/  PRMT R11, R7, 0x9910, RZ ;  /* 0x00009910070b7816 */ /* 0x000fe200000000ff */
[----:B------:R-:W-:Y:S01]  /*02f0*/  IMAD.MOV R6, RZ, RZ, -R6 ;  /* 0x000000ffff067224 */ /* 0x000fe200078e0a06 */
[----:B------:R-:W-:-:S04]  /*0300*/  PRMT R12, R4, 0x9910, RZ ;  /* 0x00009910040c7816 */ /* 0x000fc800000000ff */
[----:B------:R-:W-:Y:S01]  /*0310*/  PRMT R8, R6, 0x7710, RZ ;  /* 0x0000771006087816 */ /* 0x000fe200000000ff */
[----:B------:R-:W-:Y:S02]  /*0320*/  IMAD.MOV.U32 R6, RZ, RZ, R11 ;  /* 0x000000ffff067224 */ /* 0x000fe400078e000b */
[----:B------:R-:W-:Y:S02]  /*0330*/  IMAD.IADD R11, R9, 0x1, R2 ;  /* 0x00000001090b7824 */ /* 0x000fe400078e0202 */
[----:B------:R-:W-:Y:S02]  /*0340*/  IMAD.MOV.U32 R9, RZ, RZ, R3 ;  /* 0x000000ffff097224 */ /* 0x000fe400078e0003 */
[----:B------:R-:W-:Y:S01]  /*0350*/  IMAD.IADD R8, R5, 0x1, R8 ;  /* 0x0000000105087824 */ /* 0x000fe200078e0208 */
[----:B------:R-:W1:Y:S01]  /*0360*/  LDC.64 R2, c[0x0][0x210] ;  /* 0x00008400ff027b82 */ /* 0x000e620000000a00 */
[----:B------:R-:W-:Y:S01]  /*0370*/  IMAD R6, R6, 0x8000, R13 ;  /* 0x0000800006067824 */ /* 0x000fe200078e020d */
[----:B------:R-:W-:Y:S01]  /*0380*/  SHF.R.S32.HI R9, RZ, 0x1, R9 ;  /* 0x00000001ff097819 */ /* 0x000fe20000011409 */
[----:B------:R-:W-:-:S03]  /*0390*/  IMAD.SHL.U32 R11, R11, 0x4, RZ ;  /* 0x000000040b0b7824 */ /* 0x000fc600078e00ff */
[----:B------:R-:W-:Y:S02]  /*03a0*/  PRMT R13, R9, 0x9910, RZ ;  /* 0x00009910090d7816 */ /* 0x000fe400000000ff */
[----:B------:R-:W2:Y:S01]  /*03b0*/  LDC.64 R4, c[0x0][0x218] ;  /* 0x00008600ff047b82 */ /* 0x000ea20000000a00 */
[----:B------:R-:W-:Y:S01]  /*03c0*/  SHF.R.S32.HI R9, RZ, 0x1, R10 ;  /* 0x00000001ff097819 */ /* 0x000fe2000001140a */
[----:B------:R-:W-:Y:S01]  /*03d0*/  IMAD.SHL.U32 R10, R7, 0x2, RZ ;  /* 0x00000002070a7824 */ /* 0x000fe200078e00ff */
[----:B------:R-:W-:Y:S02]  /*03e0*/  SHF.R.S32.HI R7, RZ, 0x1, R12 ;  /* 0x00000001ff077819 */ /* 0x000fe4000001140c */
[----:B------:R-:W-:Y:S02]  /*03f0*/  PRMT R12, R9, 0x9910, RZ ;  /* 0x00009910090c7816 */ /* 0x000fe400000000ff */
[----:B------:R-:W-:Y:S02]  /*0400*/  PRMT R9, R8, 0x9910, RZ ;  /* 0x0000991008097816 */ /* 0x000fe400000000ff */
[----:B------:R-:W-:Y:S01]  /*0410*/  PRMT R10, R10, 0x9910, RZ ;  /* 0x000099100a0a7816 */ /* 0x000fe200000000ff */
[----:B------:R-:W-:Y:S01]  /*0420*/  IMAD.MOV.U32 R8, RZ, RZ, R12 ;  /* 0x000000ffff087224 */ /* 0x000fe200078e000c */
[----:B------:R-:W-:-:S02]  /*0430*/  PRMT R11, R11, 0x9910, RZ ;  /* 0x000099100b0b7816 */ /* 0x000fc400000000ff */
[----:B------:R-:W-:Y:S01]  /*0440*/  PRMT R12, R7, 0x9910, RZ ;  /* 0x00009910070c7816 */ /* 0x000fe200000000ff */
[----:B------:R-:W-:Y:S02]  /*0450*/  IMAD.SHL.U32 R8, R8, 0x80, RZ ;  /* 0x0000008008087824 */ /* 0x000fe400078e00ff */
[----:B------:R-:W-:Y:S02]  /*0460*/  IMAD.IADD R15, R10, 0x1, R11 ;  /* 0x000000010a0f7824 */ /* 0x000fe400078e020b */
[----:B------:R-:W-:Y:S02]  /*0470*/  IMAD.MOV.U32 R7, RZ, RZ, R13 ;  /* 0x000000ffff077224 */ /* 0x000fe400078e000d */
[----:B------:R-:W-:Y:S02]  /*0480*/  IMAD.MOV.U32 R11, RZ, RZ, R12 ;  /* 0x000000ffff0b7224 */ /* 0x000fe400078e000c */
[----:B------:R-:W-:Y:S01]  /*0490*/  IMAD R10, R9, 0x4000, R8 ;  /* 0x00004000090a7824 */ /* 0x000fe200078e0208 */
[----:B------:R-:W-:-:S04]  /*04a0*/  IADD3 R13, R8, R6, R7 ;  /* 0x00000006080d7210 */ /* 0x000fc80007ffe007 */
[----:B------:R-:W-:Y:S01]  /*04b0*/  IADD3 R11, R11, R10, R6 ;  /* 0x0000000a0b0b7210 */ /* 0x000fe20007ffe006 */
[----:B--2---:R-:W-:-:S04]  /*04c0*/  IMAD.WIDE R6, R15, 0x4, R4 ;  /* 0x000000040f067825 */ /* 0x004fc800078e0204 */
[----:B-1----:R-:W-:-:S04]  /*04d0*/  IMAD.WIDE R4, R13, 0x4, R2 ;  /* 0x000000040d047825 */ /* 0x002fc800078e0202 */
[----:B------:R-:W-:Y:S02]  /*04e0*/  IMAD.WIDE R2, R11, 0x4, R2 ;  /* 0x000000040b027825 */ /* 0x000fe400078e0202 */
[----:B------:R-:W2:Y:S01]  /*04f0*/  LDG.E.EL R4, desc[UR4][R4.64] ;  /* 0x0000000404047981 */ /* 0x000ea2000c2e1900 */
[----:B------:R-:W1:Y:S01]  /*0500*/  LDC.64 R10, c[0x0][0x220] ;  /* 0x00008800ff0a7b82 */ /* 0x000e620000000a00 */
[----:B------:R-:W-:Y:S02]  /*0510*/  IMAD.WIDE R8, R9, 0x4, R6 ;  /* 0x0000000409087825 */ /* 0x000fe400078e0206 */
[----:B------:R-:W3:Y:S04]  /*0520*/  LDG.E.EL R2, desc[UR4][R2.64] ;  /* 0x0000000402027981 */ /* 0x000ee8000c2e1900 */
[----:B------:R-:W2:Y:S04]  /*0530*/  LDG.E.EL R7, desc[UR4][R6.64] ;  /* 0x0000000406077981 */ /* 0x000ea8000c2e1900 */
[----:B------:R-:W3:Y:S01]  /*0540*/  LDG.E.EL R9, desc[UR4][R8.64] ;  /* 0x0000000408097981 */ /* 0x000ee2000c2e1900 */
[----:B-1----:R-:W-:Y:S01]  /*0550*/  IMAD.WIDE R10, R0, 0x4, R10 ;  /* 0x00000004000a7825 */ /* 0x002fe200078e020a */
[----:B--2---:R-:W-:-:S02]  /*0560*/  FSETP.GT.AND P0, PT, R4, -R7, PT ;  /* 0x800000070400720b */ /* 0x004fc40003f04000 */
[----:B---3--:R-:W-:Y:S01]  /*0570*/  FSETP.GT.AND P1, PT, R2, -R9, PT ;  /* 0x800000090200720b */ /* 0x008fe20003f24000 */
[----:B------:R-:W-:Y:S01]  /*0580*/  FADD R12, R4, R7 ;  /* 0x00000007040c7221 */ /* 0x000fe20000000000 */
[----:B------:R-:W-:-:S09]  /*0590*/  FADD R13, R2, R9 ;  /* 0x00000009020d7221 */ /* 0x000fd20000000000 */
[----:B------:R-:W-:Y:S02]  /*05a0*/  @!P0 FMUL R12, R12, 0.10000000149011611938 ;  /* 0x3dcccccd0c0c8820 */ /* 0x000fe40000400000 */
[----:B------:R-:W-:-:S05]  /*05b0*/  @!P1 FMUL R13, R13, 0.10000000149011611938 ;  /* 0x3dcccccd0d0d9820 */ /* 0x000fca0000400000 */
[----:B------:R-:W-:Y:S01]  /*05c0*/  STG.E.64 desc[UR4][R10.64], R12 ;  /* 0x0000000c0a007986 */ /* 0x000fe2000c101b04 */
[----:B------:R-:W-:Y:S05]  /*05d0*/  EXIT ;  /* 0x000000000000794d */ /* 0x000fea0003800000 */
.L_x_0:
[----:B------:R-:W-:-:S00]  /*05e0*/  BRA `(.L_x_0) ;  /* 0xfffffffc00fc7947 */ /* 0x000fc0000383ffff */
[----:B------:R-:W-:-:S00]  /*05f0*/  NOP ;  /* 0x0000000000007918 */ /* 0x000fc00000000000 */
        /* <DEDUP_REMOVED lines=8> */
.L_x_1:


//--------------------- .nv.constant0.triton_poi_fused_leaky_relu_5 --------------------------
	.section	.nv.constant0.triton_poi_fused_leaky_relu_5,"a",@progbits
	.sectionflags	@""
	.align	4
.nv.constant0.triton_poi_fused_leaky_relu_5:
	.zero		556
